	.headerflags	@"EF_CUDA_TEXMODE_UNIFIED EF_CUDA_64BIT_ADDRESS EF_CUDA_SM86 EF_CUDA_VIRTUAL_SM(EF_CUDA_SM86)"
	.elftype	@"ET_EXEC"


//--------------------- .nv.info                  --------------------------
	.section	.nv.info,"",@"SHT_CUDA_INFO"
	.align	4


	//----- nvinfo : EIATTR_REGCOUNT
	.align		4
        /*0000*/ 	.byte	0x04, 0x2f
        /*0002*/ 	.short	(.L_2 - .L_1)
	.align		4
.L_1:
        /*0004*/ 	.word	index@(triton__0d1d2d3d4d5d6d7de8de)
        /*0008*/ 	.word	0x00000028


	//----- nvinfo : EIATTR_MAX_STACK_SIZE
	.align		4
.L_2:
        /*000c*/ 	.byte	0x04, 0x23
        /*000e*/ 	.short	(.L_4 - .L_3)
	.align		4
.L_3:
        /*0010*/ 	.word	index@(triton__0d1d2d3d4d5d6d7de8de)
        /*0014*/ 	.word	0x00000000


	//----- nvinfo : EIATTR_MIN_STACK_SIZE
	.align		4
.L_4:
        /*0018*/ 	.byte	0x04, 0x12
        /*001a*/ 	.short	(.L_6 - .L_5)
	.align		4
.L_5:
        /*001c*/ 	.word	index@(triton__0d1d2d3d4d5d6d7de8de)
        /*0020*/ 	.word	0x00000000


	//----- nvinfo : EIATTR_FRAME_SIZE
	.align		4
.L_6:
        /*0024*/ 	.byte	0x04, 0x11
        /*0026*/ 	.short	(.L_8 - .L_7)
	.align		4
.L_7:
        /*0028*/ 	.word	index@(triton__0d1d2d3d4d5d6d7de8de)
        /*002c*/ 	.word	0x00000000
.L_8:


//--------------------- .nv.info.triton__0d1d2d3d4d5d6d7de8de --------------------------
	.section	.nv.info.triton__0d1d2d3d4d5d6d7de8de,"",@"SHT_CUDA_INFO"
	.align	4


	//----- nvinfo : EIATTR_CUDA_API_VERSION
	.align		4
        /*0000*/ 	.byte	0x04, 0x37
        /*0002*/ 	.short	(.L_10 - .L_9)
.L_9:
        /*0004*/ 	.word	0x0000007b


	//----- nvinfo : EIATTR_SW2861232_WAR
	.align		4
.L_10:
        /*0008*/ 	.byte	0x01, 0x35
	.zero		2


	//----- nvinfo : EIATTR_PARAM_CBANK
	.align		4
        /*000c*/ 	.byte	0x04, 0x0a
        /*000e*/ 	.short	(.L_12 - .L_11)
	.align		4
.L_11:
        /*0010*/ 	.word	index@(.nv.constant0.triton__0d1d2d3d4d5d6d7de8de)
        /*0014*/ 	.short	0x0160
        /*0016*/ 	.short	0x0040


	//----- nvinfo : EIATTR_CBANK_PARAM_SIZE
	.align		4
.L_12:
        /*0018*/ 	.byte	0x03, 0x19
        /*001a*/ 	.short	0x0040


	//----- nvinfo : EIATTR_KPARAM_INFO
	.align		4
        /*001c*/ 	.byte	0x04, 0x17
        /*001e*/ 	.short	(.L_14 - .L_13)
.L_13:
        /*0020*/ 	.word	0x00000000
        /*0024*/ 	.short	0x0008
        /*0026*/ 	.short	0x003c
        /*0028*/ 	.byte	0x00, 0xf0, 0x11, 0x00


	//----- nvinfo : EIATTR_KPARAM_INFO
	.align		4
.L_14:
        /*002c*/ 	.byte	0x04, 0x17
        /*002e*/ 	.short	(.L_16 - .L_15)
.L_15:
        /*0030*/ 	.word	0x00000000
        /*0034*/ 	.short	0x0007
        /*0036*/ 	.short	0x0038
        /*0038*/ 	.byte	0x00, 0xf0, 0x11, 0x00


	//----- nvinfo : EIATTR_KPARAM_INFO
	.align		4
.L_16:
        /*003c*/ 	.byte	0x04, 0x17
        /*003e*/ 	.short	(.L_18 - .L_17)
.L_17:
        /*0040*/ 	.word	0x00000000
        /*0044*/ 	.short	0x0006
        /*0046*/ 	.short	0x0030
        /*0048*/ 	.byte	0x00, 0xf0, 0x21, 0x00


	//----- nvinfo : EIATTR_KPARAM_INFO
	.align		4
.L_18:
        /*004c*/ 	.byte	0x04, 0x17
        /*004e*/ 	.short	(.L_20 - .L_19)
.L_19:
        /*0050*/ 	.word	0x00000000
        /*0054*/ 	.short	0x0005
        /*0056*/ 	.short	0x0028
        /*0058*/ 	.byte	0x00, 0xf0, 0x21, 0x00


	//----- nvinfo : EIATTR_KPARAM_INFO
	.align		4
.L_20:
        /*005c*/ 	.byte	0x04, 0x17
        /*005e*/ 	.short	(.L_22 - .L_21)
.L_21:
        /*0060*/ 	.word	0x00000000
        /*0064*/ 	.short	0x0004
        /*0066*/ 	.short	0x0020
        /*0068*/ 	.byte	0x00, 0xf0, 0x21, 0x00


	//----- nvinfo : EIATTR_KPARAM_INFO
	.align		4
.L_22:
        /*006c*/ 	.byte	0x04, 0x17
        /*006e*/ 	.short	(.L_24 - .L_23)
.L_23:
        /*0070*/ 	.word	0x00000000
        /*0074*/ 	.short	0x0003
        /*0076*/ 	.short	0x0018
        /*0078*/ 	.byte	0x00, 0xf0, 0x21, 0x00


	//----- nvinfo : EIATTR_KPARAM_INFO
	.align		4
.L_24:
        /*007c*/ 	.byte	0x04, 0x17
        /*007e*/ 	.short	(.L_26 - .L_25)
.L_25:
        /*0080*/ 	.word	0x00000000
        /*0084*/ 	.short	0x0002
        /*0086*/ 	.short	0x0010
        /*0088*/ 	.byte	0x00, 0xf0, 0x21, 0x00


	//----- nvinfo : EIATTR_KPARAM_INFO
	.align		4
.L_26:
        /*008c*/ 	.byte	0x04, 0x17
        /*008e*/ 	.short	(.L_28 - .L_27)
.L_27:
        /*0090*/ 	.word	0x00000000
        /*0094*/ 	.short	0x0001
        /*0096*/ 	.short	0x0008
        /*0098*/ 	.byte	0x00, 0xf0, 0x21, 0x00


	//----- nvinfo : EIATTR_KPARAM_INFO
	.align		4
.L_28:
        /*009c*/ 	.byte	0x04, 0x17
        /*009e*/ 	.short	(.L_30 - .L_29)
.L_29:
        /*00a0*/ 	.word	0x00000000
        /*00a4*/ 	.short	0x0000
        /*00a6*/ 	.short	0x0000
        /*00a8*/ 	.byte	0x00, 0xf0, 0x21, 0x00


	//----- nvinfo : EIATTR_MAXREG_COUNT
	.align		4
.L_30:
        /*00ac*/ 	.byte	0x03, 0x1b
        /*00ae*/ 	.short	0x00ff


	//----- nvinfo : EIATTR_COOP_GROUP_MASK_REGIDS
	.align		4
        /*00b0*/ 	.byte	0x04, 0x29
        /*00b2*/ 	.short	(.L_32 - .L_31)


	//   ....[0]....
.L_31:
        /*00b4*/ 	.word	0xffffffff


	//   ....[1]....
        /*00b8*/ 	.word	0xffffffff


	//   ....[2]....
        /*00bc*/ 	.word	0xffffffff


	//   ....[3]....
        /*00c0*/ 	.word	0xffffffff


	//   ....[4]....
        /*00c4*/ 	.word	0xffffffff


	//   ....[5]....
        /*00c8*/ 	.word	0xffffffff


	//   ....[6]....
        /*00cc*/ 	.word	0xffffffff


	//   ....[7]....
        /*00d0*/ 	.word	0xffffffff


	//   ....[8]....
        /*00d4*/ 	.word	0xffffffff


	//   ....[9]....
        /*00d8*/ 	.word	0xffffffff


	//   ....[10]....
        /*00dc*/ 	.word	0xffffffff


	//   ....[11]....
        /*00e0*/ 	.word	0xffffffff


	//   ....[12]....
        /*00e4*/ 	.word	0xffffffff


	//   ....[13]....
        /*00e8*/ 	.word	0xffffffff


	//   ....[14]....
        /*00ec*/ 	.word	0xffffffff


	//   ....[15]....
        /*00f0*/ 	.word	0xffffffff


	//----- nvinfo : EIATTR_COOP_GROUP_INSTR_OFFSETS
	.align		4
.L_32:
        /*00f4*/ 	.byte	0x04, 0x28
        /*00f6*/ 	.short	(.L_34 - .L_33)


	//   ....[0]....
.L_33:
        /*00f8*/ 	.word	0x000004e0


	//   ....[1]....
        /*00fc*/ 	.word	0x00000500


	//   ....[2]....
        /*0100*/ 	.word	0x00000520


	//   ....[3]....
        /*0104*/ 	.word	0x00000540


	//   ....[4]....
        /*0108*/ 	.word	0x00000560


	//   ....[5]....
        /*010c*/ 	.word	0x000005d0


	//   ....[6]....
        /*0110*/ 	.word	0x000005f0


	//   ....[7]....
        /*0114*/ 	.word	0x00000620


	//   ....[8]....
        /*0118*/ 	.word	0x000011e0


	//   ....[9]....
        /*011c*/ 	.word	0x00001200


	//   ....[10]....
        /*0120*/ 	.word	0x00001220


	//   ....[11]....
        /*0124*/ 	.word	0x00001240


	//   ....[12]....
        /*0128*/ 	.word	0x00001270


	//   ....[13]....
        /*012c*/ 	.word	0x000012e0


	//   ....[14]....
        /*0130*/ 	.word	0x00001300


	//   ....[15]....
        /*0134*/ 	.word	0x00001320


	//----- nvinfo : EIATTR_EXIT_INSTR_OFFSETS
	.align		4
.L_34:
        /*0138*/ 	.byte	0x04, 0x1c
        /*013a*/ 	.short	(.L_36 - .L_35)


	//   ....[0]....
.L_35:
        /*013c*/ 	.word	0x00001d60


	//----- nvinfo : EIATTR_MAX_THREADS
	.align		4
.L_36:
        /*0140*/ 	.byte	0x04, 0x05
        /*0142*/ 	.short	(.L_38 - .L_37)
.L_37:
        /*0144*/ 	.word	0x00000100
        /*0148*/ 	.word	0x00000001
        /*014c*/ 	.word	0x00000001
.L_38:


//--------------------- .nv.rel.action            --------------------------
	.section	.nv.rel.action,"",@"SHT_CUDA_RELOCINFO"
	.align	8
	.sectionentsize	8
        /*0000*/ 	.byte	0x73, 0x00, 0x00, 0x00, 0x00, 0x00, 0x00, 0x00, 0x00, 0x00, 0x00, 0x11, 0x25, 0x00, 0x05, 0x36


//--------------------- .nv.constant0.triton__0d1d2d3d4d5d6d7de8de --------------------------
	.section	.nv.constant0.triton__0d1d2d3d4d5d6d7de8de,"a",@progbits
	.align	4
.nv.constant0.triton__0d1d2d3d4d5d6d7de8de:
	.zero		416


//--------------------- .text.triton__0d1d2d3d4d5d6d7de8de --------------------------
	.section	.text.triton__0d1d2d3d4d5d6d7de8de,"ax",@progbits
	.sectionflags	@"SHF_BARRIERS=1"
	.sectioninfo	@"SHI_REGISTERS=40"
	.align	128
        .global         triton__0d1d2d3d4d5d6d7de8de
        .type           triton__0d1d2d3d4d5d6d7de8de,@function
        .size           triton__0d1d2d3d4d5d6d7de8de,(.L_x_2 - triton__0d1d2d3d4d5d6d7de8de)
        .other          triton__0d1d2d3d4d5d6d7de8de,@"STO_CUDA_ENTRY STV_DEFAULT"
triton__0d1d2d3d4d5d6d7de8de:
.text.triton__0d1d2d3d4d5d6d7de8de:
[----:B------:R-:W-:-:S02]  /*0000*/  MOV R1, c[0x0][0x28] ;  /* 0x00000a0000017a02 */ /* 0x000fc40000000f00 */
[----:B------:R-:W0:Y:S01]  /*0010*/  S2R R12, SR_TID.X ;  /* 0x00000000000c7919 */ /* 0x000e220000002100 */
[----:B------:R-:W-:Y:S01]  /*0020*/  MOV R35, 0x2 ;  /* 0x0000000200237802 */ /* 0x000fe20000000f00 */
[----:B------:R-:W-:Y:S01]  /*0030*/  CS2R R6, SRZ ;  /* 0x0000000000067805 */ /* 0x000fe2000001ff00 */
[----:B------:R-:W-:Y:S01]  /*0040*/  ULDC.64 UR4, c[0x0][0x118] ;  /* 0x0000460000047ab9 */ /* 0x000fe20000000a00 */
[----:B------:R-:W1:Y:S01]  /*0050*/  S2R R2, SR_CTAID.X ;  /* 0x0000000000027919 */ /* 0x000e620000002500 */
[----:B0-----:R-:W-:-:S04]  /*0060*/  LOP3.LUT R16, R12, 0xff, RZ, 0xc0, !PT ;  /* 0x000000ff0c107812 */ /* 0x001fc800078ec0ff */
[----:B------:R-:W-:-:S04]  /*0070*/  SHF.L.U32 R3, R16, 0x3, RZ ;  /* 0x0000000310037819 */ /* 0x000fc800000006ff */
[----:B------:R-:W-:Y:S01]  /*0080*/  IADD3 R4, R3, 0x800, RZ ;  /* 0x0000080003047810 */ /* 0x000fe20007ffe0ff */
[----:B-1----:R-:W-:-:S03]  /*0090*/  IMAD R30, R2, 0x900, R3 ;  /* 0x00000900021e7824 */ /* 0x002fc600078e0203 */
[----:B------:R-:W-:Y:S01]  /*00a0*/  ISETP.GE.U32.AND P3, PT, R4, 0x900, PT ;  /* 0x000009000400780c */ /* 0x000fe20003f66070 */
[C---:B------:R-:W-:Y:S01]  /*00b0*/  IMAD.WIDE R24, R30.reuse, R35, c[0x0][0x170] ;  /* 0x00005c001e187625 */ /* 0x040fe200078e0223 */
[----:B------:R-:W-:Y:S01]  /*00c0*/  IADD3 R34, R30, 0x800, RZ ;  /* 0x000008001e227810 */ /* 0x000fe20007ffe0ff */
[----:B------:R-:W-:-:S03]  /*00d0*/  CS2R R4, SRZ ;  /* 0x0000000000047805 */ /* 0x000fc6000001ff00 */
[----:B------:R-:W2:Y:S01]  /*00e0*/  LDG.E.EL.128 R8, [R24.64] ;  /* 0x0000000418087981 */ /* 0x000ea2000c2e1d00 */
[----:B------:R-:W-:-:S06]  /*00f0*/  IMAD.WIDE R34, R34, R35, c[0x0][0x170] ;  /* 0x00005c0022227625 */ /* 0x000fcc00078e0223 */
[----:B------:R-:W3:Y:S01]  /*0100*/  @!P3 LDG.E.EL.128 R4, [R34.64] ;  /* 0x000000042204b981 */ /* 0x000ee2000c2e1d00 */
[C---:B------:R-:W-:Y:S02]  /*0110*/  LOP3.LUT P2, RZ, R12.reuse, 0x1f, RZ, 0xc0, !PT ;  /* 0x0000001f0cff7812 */ /* 0x040fe4000784c0ff */
[----:B------:R-:W-:Y:S02]  /*0120*/  ISETP.GE.AND P1, PT, R12, 0x8, PT ;  /* 0x000000080c00780c */ /* 0x000fe40003f26270 */
[----:B---3--:R-:W-:Y:S02]  /*0130*/  SEL R17, R4, RZ, !P3 ;  /* 0x000000ff04117207 */ /* 0x008fe40005800000 */
[----:B------:R-:W-:Y:S02]  /*0140*/  SEL R5, R5, RZ, !P3 ;  /* 0x000000ff05057207 */ /* 0x000fe40005800000 */
[C---:B------:R-:W-:Y:S02]  /*0150*/  SHF.L.U32 R19, R17.reuse, 0x10, RZ ;  /* 0x0000001011137819 */ /* 0x040fe400000006ff */
[----:B------:R-:W-:-:S02]  /*0160*/  PRMT R18, R17, 0x7632, R18 ;  /* 0x0000763211127816 */ /* 0x000fc40000000012 */
[----:B------:R-:W-:Y:S01]  /*0170*/  PRMT R17, R5, 0x7632, R17 ;  /* 0x0000763205117816 */ /* 0x000fe20000000011 */
[----:B------:R-:W-:Y:S01]  /*0180*/  FMUL R19, R19, R19 ;  /* 0x0000001313137220 */ /* 0x000fe20000400000 */
[----:B------:R-:W-:Y:S02]  /*0190*/  SHF.L.U32 R18, R18, 0x10, RZ ;  /* 0x0000001012127819 */ /* 0x000fe400000006ff */
[----:B------:R-:W-:Y:S02]  /*01a0*/  SHF.L.U32 R5, R5, 0x10, RZ ;  /* 0x0000001005057819 */ /* 0x000fe400000006ff */
[----:B--2---:R-:W-:Y:S01]  /*01b0*/  SHF.L.U32 R14, R8, 0x10, RZ ;  /* 0x00000010080e7819 */ /* 0x004fe200000006ff */
[----:B------:R-:W-:Y:S01]  /*01c0*/  FMUL R18, R18, R18 ;  /* 0x0000001212127220 */ /* 0x000fe20000400000 */
[----:B------:R-:W-:Y:S01]  /*01d0*/  FSEL R19, R19, -RZ, !P3 ;  /* 0x800000ff13137208 */ /* 0x000fe20005800000 */
[----:B------:R-:W-:Y:S01]  /*01e0*/  FMUL R5, R5, R5 ;  /* 0x0000000505057220 */ /* 0x000fe20000400000 */
[----:B------:R-:W-:-:S02]  /*01f0*/  PRMT R15, R8, 0x7632, R15 ;  /* 0x00007632080f7816 */ /* 0x000fc4000000000f */
[----:B------:R-:W-:Y:S02]  /*0200*/  SHF.L.U32 R17, R17, 0x10, RZ ;  /* 0x0000001011117819 */ /* 0x000fe400000006ff */
[----:B------:R-:W-:Y:S01]  /*0210*/  SEL R6, R6, RZ, !P3 ;  /* 0x000000ff06067207 */ /* 0x000fe20005800000 */
[----:B------:R-:W-:Y:S01]  /*0220*/  FFMA R19, R14, R14, R19 ;  /* 0x0000000e0e137223 */ /* 0x000fe20000000013 */
[----:B------:R-:W-:Y:S01]  /*0230*/  PRMT R13, R9, 0x7632, R13 ;  /* 0x00007632090d7816 */ /* 0x000fe2000000000d */
[----:B------:R-:W-:Y:S01]  /*0240*/  FMUL R17, R17, R17 ;  /* 0x0000001111117220 */ /* 0x000fe20000400000 */
[----:B------:R-:W-:Y:S02]  /*0250*/  SHF.L.U32 R9, R9, 0x10, RZ ;  /* 0x0000001009097819 */ /* 0x000fe400000006ff */
[----:B------:R-:W-:Y:S02]  /*0260*/  SHF.L.U32 R15, R15, 0x10, RZ ;  /* 0x000000100f0f7819 */ /* 0x000fe400000006ff */
[----:B------:R-:W-:-:S02]  /*0270*/  FSEL R18, R18, -RZ, !P3 ;  /* 0x800000ff12127208 */ /* 0x000fc40005800000 */
[----:B------:R-:W-:Y:S02]  /*0280*/  FSEL R14, R5, -RZ, !P3 ;  /* 0x800000ff050e7208 */ /* 0x000fe40005800000 */
[C---:B------:R-:W-:Y:S02]  /*0290*/  PRMT R5, R6.reuse, 0x7632, R5 ;  /* 0x0000763206057816 */ /* 0x040fe40000000005 */
[----:B------:R-:W-:Y:S01]  /*02a0*/  SHF.L.U32 R6, R6, 0x10, RZ ;  /* 0x0000001006067819 */ /* 0x000fe200000006ff */
[----:B------:R-:W-:Y:S01]  /*02b0*/  FFMA R18, R15, R15, R18 ;  /* 0x0000000f0f127223 */ /* 0x000fe20000000012 */
[----:B------:R-:W-:Y:S01]  /*02c0*/  SEL R7, R7, RZ, !P3 ;  /* 0x000000ff07077207 */ /* 0x000fe20005800000 */
[----:B------:R-:W-:Y:S01]  /*02d0*/  FFMA R14, R9, R9, R14 ;  /* 0x00000009090e7223 */ /* 0x000fe2000000000e */
[----:B------:R-:W-:Y:S01]  /*02e0*/  SHF.L.U32 R13, R13, 0x10, RZ ;  /* 0x000000100d0d7819 */ /* 0x000fe200000006ff */
[----:B------:R-:W-:Y:S01]  /*02f0*/  FMUL R6, R6, R6 ;  /* 0x0000000606067220 */ /* 0x000fe20000400000 */
[----:B------:R-:W-:-:S02]  /*0300*/  FSEL R20, R17, -RZ, !P3 ;  /* 0x800000ff11147208 */ /* 0x000fc40005800000 */
[----:B------:R-:W-:Y:S01]  /*0310*/  SHF.L.U32 R9, R5, 0x10, RZ ;  /* 0x0000001005097819 */ /* 0x000fe200000006ff */
[----:B------:R-:W-:Y:S01]  /*0320*/  FADD R19, R19, R18 ;  /* 0x0000001213137221 */ /* 0x000fe20000000000 */
[----:B------:R-:W-:Y:S01]  /*0330*/  PRMT R5, R7, 0x7632, R5 ;  /* 0x0000763207057816 */ /* 0x000fe20000000005 */
[----:B------:R-:W-:Y:S01]  /*0340*/  FFMA R20, R13, R13, R20 ;  /* 0x0000000d0d147223 */ /* 0x000fe20000000014 */
[----:B------:R-:W-:Y:S01]  /*0350*/  SHF.L.U32 R7, R7, 0x10, RZ ;  /* 0x0000001007077819 */ /* 0x000fe200000006ff */
[----:B------:R-:W-:Y:S01]  /*0360*/  FMUL R9, R9, R9 ;  /* 0x0000000909097220 */ /* 0x000fe20000400000 */
[----:B------:R-:W-:Y:S01]  /*0370*/  PRMT R4, R10, 0x7632, R4 ;  /* 0x000076320a047816 */ /* 0x000fe20000000004 */
[----:B------:R-:W-:Y:S01]  /*0380*/  FADD R19, R14, R19 ;  /* 0x000000130e137221 */ /* 0x000fe20000000000 */
[----:B------:R-:W-:Y:S02]  /*0390*/  SHF.L.U32 R10, R10, 0x10, RZ ;  /* 0x000000100a0a7819 */ /* 0x000fe400000006ff */
[----:B------:R-:W-:Y:S01]  /*03a0*/  FSEL R13, R6, -RZ, !P3 ;  /* 0x800000ff060d7208 */ /* 0x000fe20005800000 */
[----:B------:R-:W-:Y:S01]  /*03b0*/  FMUL R7, R7, R7 ;  /* 0x0000000707077220 */ /* 0x000fe20000400000 */
[----:B------:R-:W-:Y:S01]  /*03c0*/  SHF.L.U32 R5, R5, 0x10, RZ ;  /* 0x0000001005057819 */ /* 0x000fe200000006ff */
[----:B------:R-:W-:Y:S01]  /*03d0*/  FADD R20, R20, R19 ;  /* 0x0000001314147221 */ /* 0x000fe20000000000 */
[----:B------:R-:W-:Y:S01]  /*03e0*/  SHF.L.U32 R4, R4, 0x10, RZ ;  /* 0x0000001004047819 */ /* 0x000fe200000006ff */
[----:B------:R-:W-:Y:S01]  /*03f0*/  FFMA R13, R10, R10, R13 ;  /* 0x0000000a0a0d7223 */ /* 0x000fe2000000000d */
[----:B------:R-:W-:Y:S01]  /*0400*/  FSEL R9, R9, -RZ, !P3 ;  /* 0x800000ff09097208 */ /* 0x000fe20005800000 */
[----:B------:R-:W-:Y:S01]  /*0410*/  FMUL R5, R5, R5 ;  /* 0x0000000505057220 */ /* 0x000fe20000400000 */
[----:B------:R-:W-:Y:S01]  /*0420*/  PRMT R8, R11, 0x7632, R8 ;  /* 0x000076320b087816 */ /* 0x000fe20000000008 */
[----:B------:R-:W-:Y:S01]  /*0430*/  FADD R20, R13, R20 ;  /* 0x000000140d147221 */ /* 0x000fe20000000000 */
[----:B------:R-:W-:Y:S01]  /*0440*/  SHF.L.U32 R11, R11, 0x10, RZ ;  /* 0x000000100b0b7819 */ /* 0x000fe200000006ff */
[----:B------:R-:W-:Y:S01]  /*0450*/  FFMA R9, R4, R4, R9 ;  /* 0x0000000404097223 */ /* 0x000fe20000000009 */
[----:B------:R-:W-:-:S02]  /*0460*/  FSEL R6, R7, -RZ, !P3 ;  /* 0x800000ff07067208 */ /* 0x000fc40005800000 */
[----:B------:R-:W-:Y:S01]  /*0470*/  SHF.L.U32 R8, R8, 0x10, RZ ;  /* 0x0000001008087819 */ /* 0x000fe200000006ff */
[----:B------:R-:W-:Y:S01]  /*0480*/  FADD R9, R9, R20 ;  /* 0x0000001409097221 */ /* 0x000fe20000000000 */
[----:B------:R-:W-:Y:S01]  /*0490*/  FSEL R5, R5, -RZ, !P3 ;  /* 0x800000ff05057208 */ /* 0x000fe20005800000 */
[----:B------:R-:W-:-:S04]  /*04a0*/  FFMA R6, R11, R11, R6 ;  /* 0x0000000b0b067223 */ /* 0x000fc80000000006 */
[----:B------:R-:W-:Y:S01]  /*04b0*/  FFMA R5, R8, R8, R5 ;  /* 0x0000000808057223 */ /* 0x000fe20000000005 */
[----:B------:R-:W-:-:S04]  /*04c0*/  FADD R6, R6, R9 ;  /* 0x0000000906067221 */ /* 0x000fc80000000000 */
[----:B------:R-:W-:-:S05]  /*04d0*/  FADD R5, R5, R6 ;  /* 0x0000000605057221 */ /* 0x000fca0000000000 */
[----:B------:R-:W0:Y:S02]  /*04e0*/  SHFL.BFLY PT, R4, R5, 0x10, 0x1f ;  /* 0x0e001f0005047f89 */ /* 0x000e2400000e0000 */
[----:B0-----:R-:W-:-:S05]  /*04f0*/  FADD R4, R5, R4 ;  /* 0x0000000405047221 */ /* 0x001fca0000000000 */
[----:B------:R-:W0:Y:S02]  /*0500*/  SHFL.BFLY PT, R7, R4, 0x8, 0x1f ;  /* 0x0d001f0004077f89 */ /* 0x000e2400000e0000 */
[----:B0-----:R-:W-:-:S05]  /*0510*/  FADD R7, R4, R7 ;  /* 0x0000000704077221 */ /* 0x001fca0000000000 */
[----:B------:R-:W0:Y:S02]  /*0520*/  SHFL.BFLY PT, R6, R7, 0x4, 0x1f ;  /* 0x0c801f0007067f89 */ /* 0x000e2400000e0000 */
[----:B0-----:R-:W-:-:S05]  /*0530*/  FADD R6, R7, R6 ;  /* 0x0000000607067221 */ /* 0x001fca0000000000 */
[----:B------:R-:W0:Y:S02]  /*0540*/  SHFL.BFLY PT, R9, R6, 0x2, 0x1f ;  /* 0x0c401f0006097f89 */ /* 0x000e2400000e0000 */
[----:B0-----:R-:W-:-:S05]  /*0550*/  FADD R9, R6, R9 ;  /* 0x0000000906097221 */ /* 0x001fca0000000000 */
[----:B------:R-:W0:Y:S01]  /*0560*/  SHFL.BFLY PT, R8, R9, 0x1, 0x1f ;  /* 0x0c201f0009087f89 */ /* 0x000e2200000e0000 */
[----:B------:R-:W-:-:S04]  /*0570*/  SHF.R.U32.HI R10, RZ, 0x3, R12 ;  /* 0x00000003ff0a7819 */ /* 0x000fc8000001160c */
[----:B------:R-:W-:Y:S01]  /*0580*/  LOP3.LUT R10, R10, 0x1c, RZ, 0xc0, !PT ;  /* 0x0000001c0a0a7812 */ /* 0x000fe200078ec0ff */
[----:B0-----:R-:W-:-:S05]  /*0590*/  FADD R11, R9, R8 ;  /* 0x00000008090b7221 */ /* 0x001fca0000000000 */
[----:B------:R-:W-:Y:S04]  /*05a0*/  @!P2 STS [R10], R11 ;  /* 0x0000000b0a00a388 */ /* 0x000fe80000000800 */
[----:B------:R-:W-:Y:S06]  /*05b0*/  BAR.SYNC 0x0 ;  /* 0x0000000000007b1d */ /* 0x000fec0000000000 */
[----:B------:R-:W0:Y:S04]  /*05c0*/  @!P1 LDS R0, [R12.X4] ;  /* 0x000000000c009984 */ /* 0x000e280000004800 */
[----:B0-----:R-:W0:Y:S02]  /*05d0*/  SHFL.BFLY PT, R5, R0, 0x4, 0x1f ;  /* 0x0c801f0000057f89 */ /* 0x001e2400000e0000 */
[----:B0-----:R-:W-:-:S05]  /*05e0*/  FADD R5, R0, R5 ;  /* 0x0000000500057221 */ /* 0x001fca0000000000 */
[----:B------:R-:W0:Y:S01]  /*05f0*/  SHFL.BFLY PT, R4, R5, 0x2, 0x1f ;  /* 0x0c401f0005047f89 */ /* 0x000e2200000e0000 */
[----:B------:R-:W-:Y:S01]  /*0600*/  LOP3.LUT P0, RZ, R12, 0x7, RZ, 0xc0, !PT ;  /* 0x000000070cff7812 */ /* 0x000fe2000780c0ff */
[----:B0-----:R-:W-:-:S05]  /*0610*/  FADD R4, R5, R4 ;  /* 0x0000000405047221 */ /* 0x001fca0000000000 */
[----:B------:R-:W0:Y:S01]  /*0620*/  SHFL.BFLY PT, R7, R4, 0x1, 0x1f ;  /* 0x0c201f0004077f89 */ /* 0x000e2200000e0000 */
[----:B------:R-:W-:Y:S01]  /*0630*/  ISETP.LT.AND P0, PT, R12, 0x8, !P0 ;  /* 0x000000080c00780c */ /* 0x000fe20004701270 */
[----:B0-----:R-:W-:-:S12]  /*0640*/  FADD R7, R4, R7 ;  /* 0x0000000704077221 */ /* 0x001fd80000000000 */
[----:B------:R-:W-:Y:S04]  /*0650*/  @P0 STS [R12.X4], R7 ;  /* 0x000000070c000388 */ /* 0x000fe80000004800 */
[----:B------:R-:W-:Y:S06]  /*0660*/  BAR.SYNC 0x0 ;  /* 0x0000000000007b1d */ /* 0x000fec0000000000 */
[----:B------:R-:W0:Y:S04]  /*0670*/  LDS R27, [RZ] ;  /* 0x00000000ff1b7984 */ /* 0x000e280000000800 */
[----:B------:R-:W-:Y:S06]  /*0680*/  BAR.SYNC 0x0 ;  /* 0x0000000000007b1d */ /* 0x000fec0000000000 */
[----:B0-----:R-:W-:Y:S04]  /*0690*/  STS [RZ], R27 ;  /* 0x0000001bff007388 */ /* 0x001fe80000000800 */
[----:B------:R-:W-:Y:S06]  /*06a0*/  BAR.SYNC 0x0 ;  /* 0x0000000000007b1d */ /* 0x000fec0000000000 */
[----:B------:R-:W0:Y:S01]  /*06b0*/  LDS R5, [RZ] ;  /* 0x00000000ff057984 */ /* 0x000e220000000800 */
[----:B------:R-:W-:-:S03]  /*06c0*/  MOV R0, 0x39e38e39 ;  /* 0x39e38e3900007802 */ /* 0x000fc60000000f00 */
[----:B------:R-:W-:Y:S06]  /*06d0*/  BAR.SYNC 0x0 ;  /* 0x0000000000007b1d */ /* 0x000fec0000000000 */
[----:B------:R-:W-:Y:S02]  /*06e0*/  ISETP.NE.AND P4, PT, R16, RZ, PT ;  /* 0x000000ff1000720c */ /* 0x000fe40003f85270 */
[----:B------:R-:W-:-:S05]  /*06f0*/  MOV R29, 0x4 ;  /* 0x00000004001d7802 */ /* 0x000fca0000000f00 */
[----:B------:R-:W-:-:S04]  /*0700*/  IMAD.WIDE R36, R2, R29, c[0x0][0x160] ;  /* 0x0000580002247625 */ /* 0x000fc800078e021d */
[----:B------:R-:W-:Y:S01]  /*0710*/  IMAD.WIDE.U32 R32, R3, R29, c[0x0][0x178] ;  /* 0x00005e0003207625 */ /* 0x000fe200078e001d */
[----:B0-----:R-:W-:-:S04]  /*0720*/  FFMA R13, R5, R0, 9.9999997473787516356e-06 ;  /* 0x3727c5ac050d7423 */ /* 0x001fc80000000000 */
[----:B------:R-:W0:Y:S01]  /*0730*/  MUFU.RSQ R31, R13 ;  /* 0x0000000d001f7308 */ /* 0x000e220000001400 */
[CC--:B------:R-:W-:Y:S01]  /*0740*/  IMAD.WIDE R20, R30.reuse, R29.reuse, c[0x0][0x180] ;  /* 0x000060001e147625 */ /* 0x0c0fe200078e021d */
[----:B------:R-:W-:Y:S01]  /*0750*/  IADD3 R16, R30, 0x4, RZ ;  /* 0x000000041e107810 */ /* 0x000fe20007ffe0ff */
[----:B0-----:R0:W-:Y:S04]  /*0760*/  @!P4 STG.E [R36.64], R31 ;  /* 0x0000001f2400c986 */ /* 0x0011e8000c101904 */
[----:B------:R-:W2:Y:S04]  /*0770*/  LDG.E.EL.128 R8, [R24.64] ;  /* 0x0000000418087981 */ /* 0x000ea8000c2e1d00 */
[----:B------:R-:W3:Y:S04]  /*0780*/  LDG.E.EL.128 R4, [R32.64] ;  /* 0x0000000420047981 */ /* 0x000ee8000c2e1d00 */
[----:B------:R-:W4:Y:S04]  /*0790*/  LDG.E.EL.128 R20, [R20.64] ;  /* 0x0000000414147981 */ /* 0x000f28000c2e1d00 */
[----:B------:R-:W5:Y:S01]  /*07a0*/  LDG.E.EL.128 R12, [R32.64+0x10] ;  /* 0x00001004200c7981 */ /* 0x000f62000c2e1d00 */
[----:B------:R-:W-:-:S06]  /*07b0*/  IMAD.WIDE R16, R16, R29, c[0x0][0x180] ;  /* 0x0000600010107625 */ /* 0x000fcc00078e021d */
[----:B------:R-:W5:Y:S01]  /*07c0*/  LDG.E.EL.128 R16, [R16.64] ;  /* 0x0000000410107981 */ /* 0x000f62000c2e1d00 */
[----:B------:R-:W-:-:S06]  /*07d0*/  FFMA R0, R27, R0, 9.9999997473787516356e-06 ;  /* 0x3727c5ac1b007423 */ /* 0x000fcc0000000000 */
[----:B------:R-:W1:Y:S01]  /*07e0*/  MUFU.RSQ R0, R0 ;  /* 0x0000000000007308 */ /* 0x000e620000001400 */
[----:B--2---:R-:W-:Y:S01]  /*07f0*/  SHF.L.U32 R27, R8, 0x10, RZ ;  /* 0x00000010081b7819 */ /* 0x004fe200000006ff */
[----:B---3--:R-:W-:-:S04]  /*0800*/  FADD R24, R4, 1 ;  /* 0x3f80000004187421 */ /* 0x008fc80000000000 */
[----:B-1----:R-:W-:Y:S01]  /*0810*/  FMUL R27, R0, R27 ;  /* 0x0000001b001b7220 */ /* 0x002fe20000400000 */
[----:B----4-:R-:W-:Y:S01]  /*0820*/  FMUL R4, R21, 48 ;  /* 0x4240000015047820 */ /* 0x010fe20000400000 */
[----:B------:R-:W-:Y:S01]  /*0830*/  FMUL R26, R20, 48 ;  /* 0x42400000141a7820 */ /* 0x000fe20000400000 */
[----:B------:R-:W-:Y:S01]  /*0840*/  FMUL R21, R22, 48 ;  /* 0x4240000016157820 */ /* 0x000fe20000400000 */
[----:B------:R-:W-:Y:S01]  /*0850*/  FMUL R20, R23, 48 ;  /* 0x4240000017147820 */ /* 0x000fe20000400000 */
[----:B------:R-:W-:Y:S02]  /*0860*/  PRMT R22, R8, 0x7632, R22 ;  /* 0x0000763208167816 */ /* 0x000fe40000000016 */
[----:B------:R-:W-:Y:S01]  /*0870*/  PRMT R23, R9, 0x7632, R23 ;  /* 0x0000763209177816 */ /* 0x000fe20000000017 */
[----:B0-----:R-:W-:Y:S01]  /*0880*/  FFMA R31, R27, R24, R26 ;  /* 0x000000181b1f7223 */ /* 0x001fe2000000001a */
[----:B------:R-:W-:Y:S02]  /*0890*/  SHF.L.U32 R25, R9, 0x10, RZ ;  /* 0x0000001009197819 */ /* 0x000fe400000006ff */
[----:B------:R-:W-:-:S02]  /*08a0*/  SHF.L.U32 R9, R22, 0x10, RZ ;  /* 0x0000001016097819 */ /* 0x000fc400000006ff */
[----:B------:R-:W-:Y:S01]  /*08b0*/  SHF.L.U32 R27, R23, 0x10, RZ ;  /* 0x00000010171b7819 */ /* 0x000fe200000006ff */
[----:B-----5:R-:W-:Y:S01]  /*08c0*/  FADD R8, R12, 1 ;  /* 0x3f8000000c087421 */ /* 0x020fe20000000000 */
[C---:B------:R-:W-:Y:S01]  /*08d0*/  FMUL R12, R0.reuse, R25 ;  /* 0x00000019000c7220 */ /* 0x040fe20000400000 */
[C---:B------:R-:W-:Y:S01]  /*08e0*/  FMUL R25, R0.reuse, R9 ;  /* 0x0000000900197220 */ /* 0x040fe20000400000 */
[----:B------:R-:W-:Y:S01]  /*08f0*/  FADD R7, R7, 1 ;  /* 0x3f80000007077421 */ /* 0x000fe20000000000 */
[----:B------:R-:W-:Y:S01]  /*0900*/  FMUL R9, R0, R27 ;  /* 0x0000001b00097220 */ /* 0x000fe20000400000 */
[----:B------:R-:W-:Y:S01]  /*0910*/  SHF.L.U32 R37, R10, 0x10, RZ ;  /* 0x000000100a257819 */ /* 0x000fe200000006ff */
[----:B------:R-:W-:Y:S01]  /*0920*/  FADD R6, R6, 1 ;  /* 0x3f80000006067421 */ /* 0x000fe20000000000 */
[----:B------:R-:W-:Y:S01]  /*0930*/  FADD R5, R5, 1 ;  /* 0x3f80000005057421 */ /* 0x000fe20000000000 */
[----:B------:R-:W-:Y:S01]  /*0940*/  FFMA R9, R9, R7, R20 ;  /* 0x0000000709097223 */ /* 0x000fe20000000014 */
[----:B------:R-:W-:Y:S01]  /*0950*/  IMAD R20, R2, 0x900, R3 ;  /* 0x0000090002147824 */ /* 0x000fe200078e0203 */
[----:B------:R-:W-:Y:S01]  /*0960*/  FMUL R23, R16, 48 ;  /* 0x4240000010177820 */ /* 0x000fe20000400000 */
[----:B------:R-:W-:Y:S01]  /*0970*/  FMUL R22, R0, R37 ;  /* 0x0000002500167220 */ /* 0x000fe20000400000 */
[----:B------:R-:W-:Y:S01]  /*0980*/  FFMA R12, R12, R6, R21 ;  /* 0x000000060c0c7223 */ /* 0x000fe20000000015 */
[----:B------:R-:W-:Y:S01]  /*0990*/  FFMA R16, R25, R5, R4 ;  /* 0x0000000519107223 */ /* 0x000fe20000000004 */
[----:B------:R-:W-:Y:S01]  /*09a0*/  CS2R R6, SRZ ;  /* 0x0000000000067805 */ /* 0x000fe2000001ff00 */
[----:B------:R-:W-:Y:S01]  /*09b0*/  CS2R R4, SRZ ;  /* 0x0000000000047805 */ /* 0x000fe2000001ff00 */
[----:B------:R-:W-:Y:S01]  /*09c0*/  IADD3 R36, R20, 0x800, RZ ;  /* 0x0000080014247810 */ /* 0x000fe20007ffe0ff */
[----:B------:R-:W-:Y:S01]  /*09d0*/  FFMA R8, R22, R8, R23 ;  /* 0x0000000816087223 */ /* 0x000fe20000000017 */
[----:B------:R-:W-:Y:S01]  /*09e0*/  CS2R R20, SRZ ;  /* 0x0000000000147805 */ /* 0x000fe2000001ff00 */
[----:B------:R-:W-:Y:S01]  /*09f0*/  CS2R R22, SRZ ;  /* 0x0000000000167805 */ /* 0x000fe2000001ff00 */
[----:B------:R-:W-:Y:S01]  /*0a00*/  CS2R R24, SRZ ;  /* 0x0000000000187805 */ /* 0x000fe2000001ff00 */
[----:B------:R-:W-:Y:S01]  /*0a10*/  CS2R R26, SRZ ;  /* 0x00000000001a7805 */ /* 0x000fe2000001ff00 */
[----:B------:R-:W-:Y:S01]  /*0a20*/  IMAD.WIDE R36, R36, R29, c[0x0][0x180] ;  /* 0x0000600024247625 */ /* 0x000fe200078e021d */
[----:B------:R0:W2:Y:S04]  /*0a30*/  @!P3 LDG.E.EL.128 R4, [R34.64] ;  /* 0x000000042204b981 */ /* 0x0000a8000c2e1d00 */
[----:B------:R1:W3:Y:S04]  /*0a40*/  @!P3 LDG.E.EL.128 R20, [R36.64] ;  /* 0x000000042414b981 */ /* 0x0002e8000c2e1d00 */
[----:B------:R-:W4:Y:S01]  /*0a50*/  @!P3 LDG.E.EL.128 R24, [R32.64+0x2000] ;  /* 0x002000042018b981 */ /* 0x000f22000c2e1d00 */
[----:B0-----:R-:W-:Y:S01]  /*0a60*/  SHF.L.U32 R35, R11, 0x10, RZ ;  /* 0x000000100b237819 */ /* 0x001fe200000006ff */
[----:B------:R-:W-:Y:S01]  /*0a70*/  FMUL R18, R18, 48 ;  /* 0x4240000012127820 */ /* 0x000fe20000400000 */
[----:B-1----:R-:W-:-:S03]  /*0a80*/  FADD R37, R14, 1 ;  /* 0x3f8000000e257421 */ /* 0x002fc60000000000 */
[----:B------:R-:W-:-:S04]  /*0a90*/  FMUL R14, R0, R35 ;  /* 0x00000023000e7220 */ /* 0x000fc80000400000 */
[----:B------:R-:W-:Y:S01]  /*0aa0*/  FFMA R14, R14, R37, R18 ;  /* 0x000000250e0e7223 */ /* 0x000fe20000000012 */
[----:B--2---:R-:W-:Y:S02]  /*0ab0*/  SEL R34, R4, RZ, !P3 ;  /* 0x000000ff04227207 */ /* 0x004fe40005800000 */
[----:B---3--:R-:W-:Y:S02]  /*0ac0*/  SEL R20, R20, RZ, !P3 ;  /* 0x000000ff14147207 */ /* 0x008fe40005800000 */
[----:B------:R-:W-:Y:S02]  /*0ad0*/  SHF.L.U32 R4, R34, 0x10, RZ ;  /* 0x0000001022047819 */ /* 0x000fe400000006ff */
[----:B----4-:R-:W-:Y:S01]  /*0ae0*/  SEL R24, R24, RZ, !P3 ;  /* 0x000000ff18187207 */ /* 0x010fe20005800000 */
[----:B------:R-:W-:Y:S01]  /*0af0*/  FMUL R37, R20, 48 ;  /* 0x4240000014257820 */ /* 0x000fe20000400000 */
[----:B------:R-:W-:Y:S01]  /*0b00*/  PRMT R34, R34, 0x7632, R34 ;  /* 0x0000763222227816 */ /* 0x000fe20000000022 */
[----:B------:R-:W-:-:S02]  /*0b10*/  FMUL R4, R0, R4 ;  /* 0x0000000400047220 */ /* 0x000fc40000400000 */
[----:B------:R-:W-:Y:S01]  /*0b20*/  FADD R35, R24, 1 ;  /* 0x3f80000018237421 */ /* 0x000fe20000000000 */
[----:B------:R-:W-:Y:S02]  /*0b30*/  SEL R18, R5, RZ, !P3 ;  /* 0x000000ff05127207 */ /* 0x000fe40005800000 */
[----:B------:R-:W-:Y:S01]  /*0b40*/  SEL R21, R21, RZ, !P3 ;  /* 0x000000ff15157207 */ /* 0x000fe20005800000 */
[----:B------:R-:W-:Y:S01]  /*0b50*/  FFMA R4, R4, R35, R37 ;  /* 0x0000002304047223 */ /* 0x000fe20000000025 */
[----:B------:R-:W-:Y:S02]  /*0b60*/  SHF.L.U32 R35, R34, 0x10, RZ ;  /* 0x0000001022237819 */ /* 0x000fe400000006ff */
[C---:B------:R-:W-:Y:S02]  /*0b70*/  SHF.L.U32 R5, R18.reuse, 0x10, RZ ;  /* 0x0000001012057819 */ /* 0x040fe400000006ff */
[----:B------:R-:W-:Y:S02]  /*0b80*/  SEL R24, R25, RZ, !P3 ;  /* 0x000000ff19187207 */ /* 0x000fe40005800000 */
[----:B------:R-:W-:Y:S01]  /*0b90*/  PRMT R18, R18, 0x7632, R18 ;  /* 0x0000763212127816 */ /* 0x000fe20000000012 */
[----:B------:R-:W-:Y:S01]  /*0ba0*/  FMUL R25, R21, 48 ;  /* 0x4240000015197820 */ /* 0x000fe20000400000 */
[----:B------:R-:W-:Y:S01]  /*0bb0*/  FMUL R36, R0, R35 ;  /* 0x0000002300247220 */ /* 0x000fe20000400000 */
[----:B------:R-:W-:Y:S01]  /*0bc0*/  SEL R22, R22, RZ, !P3 ;  /* 0x000000ff16167207 */ /* 0x000fe20005800000 */
[----:B------:R-:W-:Y:S01]  /*0bd0*/  FADD R21, R24, 1 ;  /* 0x3f80000018157421 */ /* 0x000fe20000000000 */
[----:B------:R-:W-:-:S02]  /*0be0*/  SEL R20, R26, RZ, !P3 ;  /* 0x000000ff1a147207 */ /* 0x000fc40005800000 */
[----:B------:R-:W-:Y:S02]  /*0bf0*/  SEL R23, R23, RZ, !P3 ;  /* 0x000000ff17177207 */ /* 0x000fe40005800000 */
[----:B------:R-:W-:Y:S02]  /*0c00*/  SEL R27, R27, RZ, !P3 ;  /* 0x000000ff1b1b7207 */ /* 0x000fe40005800000 */
[----:B------:R-:W-:Y:S01]  /*0c10*/  SHF.L.U32 R35, R18, 0x10, RZ ;  /* 0x0000001012237819 */ /* 0x000fe200000006ff */
[----:B------:R-:W-:Y:S01]  /*0c20*/  FFMA R36, R36, R21, R25 ;  /* 0x0000001524247223 */ /* 0x000fe20000000019 */
[----:B------:R-:W-:Y:S01]  /*0c30*/  FMUL R22, R22, 48 ;  /* 0x4240000016167820 */ /* 0x000fe20000400000 */
[----:B------:R-:W-:Y:S01]  /*0c40*/  FADD R20, R20, 1 ;  /* 0x3f80000014147421 */ /* 0x000fe20000000000 */
[C---:B------:R-:W-:Y:S01]  /*0c50*/  FMUL R5, R0.reuse, R5 ;  /* 0x0000000500057220 */ /* 0x040fe20000400000 */
[----:B------:R-:W-:Y:S01]  /*0c60*/  FMUL R25, R23, 48 ;  /* 0x4240000017197820 */ /* 0x000fe20000400000 */
[----:B------:R-:W-:Y:S01]  /*0c70*/  FADD R27, R27, 1 ;  /* 0x3f8000001b1b7421 */ /* 0x000fe20000000000 */
[----:B------:R-:W-:Y:S01]  /*0c80*/  FMUL R18, R0, R35 ;  /* 0x0000002300127220 */ /* 0x000fe20000400000 */
[----:B------:R-:W-:Y:S01]  /*0c90*/  IADD3 R34, R30, 0x804, RZ ;  /* 0x000008041e227810 */ /* 0x000fe20007ffe0ff */
[----:B------:R-:W-:-:S02]  /*0ca0*/  FFMA R5, R5, R20, R22 ;  /* 0x0000001405057223 */ /* 0x000fc40000000016 */
[----:B------:R-:W-:Y:S01]  /*0cb0*/  FFMA R18, R18, R27, R25 ;  /* 0x0000001b12127223 */ /* 0x000fe20000000019 */
[----:B------:R-:W-:Y:S01]  /*0cc0*/  CS2R R20, SRZ ;  /* 0x0000000000147805 */ /* 0x000fe2000001ff00 */
[----:B------:R-:W-:Y:S01]  /*0cd0*/  CS2R R22, SRZ ;  /* 0x0000000000167805 */ /* 0x000fe2000001ff00 */
[----:B------:R-:W-:Y:S01]  /*0ce0*/  CS2R R24, SRZ ;  /* 0x0000000000187805 */ /* 0x000fe2000001ff00 */
[----:B------:R-:W-:Y:S01]  /*0cf0*/  CS2R R26, SRZ ;  /* 0x00000000001a7805 */ /* 0x000fe2000001ff00 */
[----:B------:R-:W-:-:S05]  /*0d00*/  IMAD.WIDE R34, R34, R29, c[0x0][0x180] ;  /* 0x0000600022227625 */ /* 0x000fca00078e021d */
[----:B------:R0:W2:Y:S04]  /*0d10*/  @!P3 LDG.E.EL.128 R20, [R34.64] ;  /* 0x000000042214b981 */ /* 0x0000a8000c2e1d00 */
[----:B------:R-:W3:Y:S01]  /*0d20*/  @!P3 LDG.E.EL.128 R24, [R32.64+0x2010] ;  /* 0x002010042018b981 */ /* 0x000ee2000c2e1d00 */
[----:B------:R-:W-:Y:S01]  /*0d30*/  FMUL R18, R18, R18 ;  /* 0x0000001212127220 */ /* 0x000fe20000400000 */
[----:B------:R-:W-:Y:S01]  /*0d40*/  FMUL R5, R5, R5 ;  /* 0x0000000505057220 */ /* 0x000fe20000400000 */
[----:B------:R-:W-:Y:S01]  /*0d50*/  FMUL R4, R4, R4 ;  /* 0x0000000404047220 */ /* 0x000fe20000400000 */
[----:B------:R-:W-:Y:S01]  /*0d60*/  FMUL R36, R36, R36 ;  /* 0x0000002424247220 */ /* 0x000fe20000400000 */
[----:B------:R-:W-:Y:S02]  /*0d70*/  PRMT R10, R10, 0x7632, R10 ;  /* 0x000076320a0a7816 */ /* 0x000fe4000000000a */
[----:B------:R-:W-:-:S02]  /*0d80*/  FSEL R18, R18, -RZ, !P3 ;  /* 0x800000ff12127208 */ /* 0x000fc40005800000 */
[----:B0-----:R-:W-:Y:S01]  /*0d90*/  FSEL R35, R5, -RZ, !P3 ;  /* 0x800000ff05237208 */ /* 0x001fe20005800000 */
[----:B------:R-:W-:Y:S01]  /*0da0*/  FADD R5, R13, 1 ;  /* 0x3f8000000d057421 */ /* 0x000fe20000000000 */
[----:B------:R-:W-:Y:S01]  /*0db0*/  FSEL R4, R4, -RZ, !P3 ;  /* 0x800000ff04047208 */ /* 0x000fe20005800000 */
[----:B------:R-:W-:Y:S01]  /*0dc0*/  FFMA R18, R9, R9, R18 ;  /* 0x0000000909127223 */ /* 0x000fe20000000012 */
[----:B------:R-:W-:Y:S02]  /*0dd0*/  FSEL R37, R36, -RZ, !P3 ;  /* 0x800000ff24257208 */ /* 0x000fe40005800000 */
[----:B------:R-:W-:Y:S02]  /*0de0*/  SHF.L.U32 R13, R10, 0x10, RZ ;  /* 0x000000100a0d7819 */ /* 0x000fe400000006ff */
[----:B------:R-:W-:Y:S01]  /*0df0*/  SEL R9, R6, RZ, !P3 ;  /* 0x000000ff06097207 */ /* 0x000fe20005800000 */
[----:B------:R-:W-:Y:S01]  /*0e00*/  FFMA R35, R12, R12, R35 ;  /* 0x0000000c0c237223 */ /* 0x000fe20000000023 */
[----:B------:R-:W-:Y:S01]  /*0e10*/  FFMA R31, R31, R31, R4 ;  /* 0x0000001f1f1f7223 */ /* 0x000fe20000000004 */
[----:B------:R-:W-:Y:S01]  /*0e20*/  FFMA R16, R16, R16, R37 ;  /* 0x0000001010107223 */ /* 0x000fe20000000025 */
[----:B------:R-:W-:Y:S01]  /*0e30*/  FMUL R17, R17, 48 ;  /* 0x4240000011117820 */ /* 0x000fe20000400000 */
[----:B------:R-:W-:Y:S01]  /*0e40*/  FMUL R10, R0, R13 ;  /* 0x0000000d000a7220 */ /* 0x000fe20000400000 */
[----:B------:R-:W-:-:S02]  /*0e50*/  PRMT R12, R9, 0x7632, R12 ;  /* 0x00007632090c7816 */ /* 0x000fc4000000000c */
[----:B------:R-:W-:Y:S01]  /*0e60*/  SHF.L.U32 R9, R9, 0x10, RZ ;  /* 0x0000001009097819 */ /* 0x000fe200000006ff */
[----:B------:R-:W-:Y:S01]  /*0e70*/  FADD R16, R16, R31 ;  /* 0x0000001f10107221 */ /* 0x000fe20000000000 */
[----:B------:R-:W-:Y:S01]  /*0e80*/  FMUL R4, R19, 48 ;  /* 0x4240000013047820 */ /* 0x000fe20000400000 */
[----:B------:R-:W-:Y:S01]  /*0e90*/  FFMA R5, R10, R5, R17 ;  /* 0x000000050a057223 */ /* 0x000fe20000000011 */
[----:B------:R-:W-:Y:S02]  /*0ea0*/  SEL R10, R7, RZ, !P3 ;  /* 0x000000ff070a7207 */ /* 0x000fe40005800000 */
[----:B------:R-:W-:Y:S01]  /*0eb0*/  SHF.L.U32 R19, R12, 0x10, RZ ;  /* 0x000000100c137819 */ /* 0x000fe200000006ff */
[----:B------:R-:W-:Y:S01]  /*0ec0*/  FMUL R12, R0, R9 ;  /* 0x00000009000c7220 */ /* 0x000fe20000400000 */
[----:B------:R-:W-:Y:S01]  /*0ed0*/  FADD R35, R35, R16 ;  /* 0x0000001023237221 */ /* 0x000fe20000000000 */
[C---:B------:R-:W-:Y:S02]  /*0ee0*/  PRMT R7, R10.reuse, 0x7632, R7 ;  /* 0x000076320a077816 */ /* 0x040fe40000000007 */
[----:B------:R-:W-:Y:S01]  /*0ef0*/  SHF.L.U32 R31, R10, 0x10, RZ ;  /* 0x000000100a1f7819 */ /* 0x000fe200000006ff */
[----:B------:R-:W-:Y:S01]  /*0f00*/  FMUL R10, R0, R19 ;  /* 0x00000013000a7220 */ /* 0x000fe20000400000 */
[----:B------:R-:W-:-:S03]  /*0f10*/  SHF.L.U32 R7, R7, 0x10, RZ ;  /* 0x0000001007077819 */ /* 0x000fc600000006ff */
[C---:B------:R-:W-:Y:S01]  /*0f20*/  FMUL R9, R0.reuse, R31 ;  /* 0x0000001f00097220 */ /* 0x040fe20000400000 */
[----:B------:R-:W-:Y:S01]  /*0f30*/  PRMT R11, R11, 0x7632, R11 ;  /* 0x000076320b0b7816 */ /* 0x000fe2000000000b */
[----:B------:R-:W-:Y:S01]  /*0f40*/  FMUL R7, R0, R7 ;  /* 0x0000000700077220 */ /* 0x000fe20000400000 */
[----:B------:R-:W-:Y:S02]  /*0f50*/  FADD R6, R18, R35 ;  /* 0x0000002312067221 */ /* 0x000fe40000000000 */
[----:B------:R-:W-:Y:S01]  /*0f60*/  SHF.L.U32 R11, R11, 0x10, RZ ;  /* 0x000000100b0b7819 */ /* 0x000fe200000006ff */
[----:B------:R-:W-:-:S04]  /*0f70*/  FADD R15, R15, 1 ;  /* 0x3f8000000f0f7421 */ /* 0x000fc80000000000 */
[----:B------:R-:W-:-:S04]  /*0f80*/  FMUL R11, R0, R11 ;  /* 0x0000000b000b7220 */ /* 0x000fc80000400000 */
[----:B------:R-:W-:Y:S01]  /*0f90*/  FFMA R4, R11, R15, R4 ;  /* 0x0000000f0b047223 */ /* 0x000fe20000000004 */
[----:B--2---:R-:W-:Y:S02]  /*0fa0*/  SEL R20, R20, RZ, !P3 ;  /* 0x000000ff14147207 */ /* 0x004fe40005800000 */
[----:B---3--:R-:W-:-:S03]  /*0fb0*/  SEL R13, R24, RZ, !P3 ;  /* 0x000000ff180d7207 */ /* 0x008fc60005800000 */
[----:B------:R-:W-:Y:S01]  /*0fc0*/  FMUL R17, R20, 48 ;  /* 0x4240000014117820 */ /* 0x000fe20000400000 */
[----:B------:R-:W-:Y:S02]  /*0fd0*/  SEL R21, R21, RZ, !P3 ;  /* 0x000000ff15157207 */ /* 0x000fe40005800000 */
[----:B------:R-:W-:Y:S01]  /*0fe0*/  SEL R25, R25, RZ, !P3 ;  /* 0x000000ff19197207 */ /* 0x000fe20005800000 */
[----:B------:R-:W-:Y:S01]  /*0ff0*/  FADD R13, R13, 1 ;  /* 0x3f8000000d0d7421 */ /* 0x000fe20000000000 */
[----:B------:R-:W-:Y:S01]  /*1000*/  SEL R22, R22, RZ, !P3 ;  /* 0x000000ff16167207 */ /* 0x000fe20005800000 */
[----:B------:R-:W-:Y:S01]  /*1010*/  FMUL R21, R21, 48 ;  /* 0x4240000015157820 */ /* 0x000fe20000400000 */
[----:B------:R-:W-:Y:S01]  /*1020*/  SEL R16, R26, RZ, !P3 ;  /* 0x000000ff1a107207 */ /* 0x000fe20005800000 */
[----:B------:R-:W-:Y:S01]  /*1030*/  FADD R25, R25, 1 ;  /* 0x3f80000019197421 */ /* 0x000fe20000000000 */
[----:B------:R-:W-:Y:S01]  /*1040*/  FFMA R12, R12, R13, R17 ;  /* 0x0000000d0c0c7223 */ /* 0x000fe20000000011 */
[----:B------:R-:W-:Y:S01]  /*1050*/  SEL R23, R23, RZ, !P3 ;  /* 0x000000ff17177207 */ /* 0x000fe20005800000 */
[----:B------:R-:W-:Y:S01]  /*1060*/  FMUL R22, R22, 48 ;  /* 0x4240000016167820 */ /* 0x000fe20000400000 */
[----:B------:R-:W-:Y:S01]  /*1070*/  SEL R27, R27, RZ, !P3 ;  /* 0x000000ff1b1b7207 */ /* 0x000fe20005800000 */
[----:B------:R-:W-:Y:S01]  /*1080*/  FADD R16, R16, 1 ;  /* 0x3f80000010107421 */ /* 0x000fe20000000000 */
[----:B------:R-:W-:Y:S01]  /*1090*/  FFMA R21, R10, R25, R21 ;  /* 0x000000190a157223 */ /* 0x000fe20000000015 */
[----:B------:R-:W-:Y:S01]  /*10a0*/  FMUL R13, R12, R12 ;  /* 0x0000000c0c0d7220 */ /* 0x000fe20000400000 */
[----:B------:R-:W-:Y:S01]  /*10b0*/  FMUL R12, R23, 48 ;  /* 0x42400000170c7820 */ /* 0x000fe20000400000 */
[----:B------:R-:W-:Y:S01]  /*10c0*/  FFMA R9, R9, R16, R22 ;  /* 0x0000001009097223 */ /* 0x000fe20000000016 */
[----:B------:R-:W-:Y:S01]  /*10d0*/  FADD R10, R27, 1 ;  /* 0x3f8000001b0a7421 */ /* 0x000fe20000000000 */
[----:B------:R-:W-:Y:S01]  /*10e0*/  FMUL R21, R21, R21 ;  /* 0x0000001515157220 */ /* 0x000fe20000400000 */
[----:B------:R-:W-:Y:S01]  /*10f0*/  FSEL R13, R13, -RZ, !P3 ;  /* 0x800000ff0d0d7208 */ /* 0x000fe20005800000 */
[----:B------:R-:W-:Y:S01]  /*1100*/  FMUL R9, R9, R9 ;  /* 0x0000000909097220 */ /* 0x000fe20000400000 */
[----:B------:R-:W-:-:S02]  /*1110*/  FFMA R7, R7, R10, R12 ;  /* 0x0000000a07077223 */ /* 0x000fc4000000000c */
[----:B------:R-:W-:Y:S01]  /*1120*/  FSEL R10, R21, -RZ, !P3 ;  /* 0x800000ff150a7208 */ /* 0x000fe20005800000 */
[----:B------:R-:W-:Y:S01]  /*1130*/  FFMA R13, R8, R8, R13 ;  /* 0x00000008080d7223 */ /* 0x000fe2000000000d */
[----:B------:R-:W-:Y:S01]  /*1140*/  FMUL R7, R7, R7 ;  /* 0x0000000707077220 */ /* 0x000fe20000400000 */
[----:B------:R-:W-:Y:S02]  /*1150*/  FSEL R9, R9, -RZ, !P3 ;  /* 0x800000ff09097208 */ /* 0x000fe40005800000 */
[----:B------:R-:W-:Y:S01]  /*1160*/  FFMA R10, R5, R5, R10 ;  /* 0x00000005050a7223 */ /* 0x000fe2000000000a */
[----:B------:R-:W-:Y:S01]  /*1170*/  FADD R13, R13, R6 ;  /* 0x000000060d0d7221 */ /* 0x000fe20000000000 */
[----:B------:R-:W-:Y:S01]  /*1180*/  FSEL R7, R7, -RZ, !P3 ;  /* 0x800000ff07077208 */ /* 0x000fe20005800000 */
[----:B------:R-:W-:Y:S02]  /*1190*/  FFMA R9, R14, R14, R9 ;  /* 0x0000000e0e097223 */ /* 0x000fe40000000009 */
[----:B------:R-:W-:-:S02]  /*11a0*/  FADD R10, R10, R13 ;  /* 0x0000000d0a0a7221 */ /* 0x000fc40000000000 */
[----:B------:R-:W-:Y:S02]  /*11b0*/  FFMA R7, R4, R4, R7 ;  /* 0x0000000404077223 */ /* 0x000fe40000000007 */
        /* <DEDUP_REMOVED lines=8> */
[----:B------:R-:W0:Y:S04]  /*1240*/  SHFL.BFLY PT, R9, R6, 0x2, 0x1f ;  /* 0x0c401f0006097f89 */ /* 0x000e2800000e0000 */
[----:B------:R-:W1:Y:S01]  /*1250*/  S2R R10, SR_TID.X ;  /* 0x00000000000a7919 */ /* 0x000e620000002100 */
[----:B0-----:R-:W-:-:S05]  /*1260*/  FADD R9, R6, R9 ;  /* 0x0000000906097221 */ /* 0x001fca0000000000 */
[----:B------:R-:W0:Y:S01]  /*1270*/  SHFL.BFLY PT, R8, R9, 0x1, 0x1f ;  /* 0x0c201f0009087f89 */ /* 0x000e2200000e0000 */
[----:B-1----:R-:W-:-:S04]  /*1280*/  SHF.R.U32.HI R11, RZ, 0x3, R10 ;  /* 0x00000003ff0b7819 */ /* 0x002fc8000001160a */
[----:B------:R-:W-:Y:S01]  /*1290*/  LOP3.LUT R11, R11, 0x1c, RZ, 0xc0, !PT ;  /* 0x0000001c0b0b7812 */ /* 0x000fe200078ec0ff */
[----:B0-----:R-:W-:-:S05]  /*12a0*/  FADD R8, R9, R8 ;  /* 0x0000000809087221 */ /* 0x001fca0000000000 */
[----:B------:R-:W-:Y:S04]  /*12b0*/  @!P2 STS [R11], R8 ;  /* 0x000000080b00a388 */ /* 0x000fe80000000800 */
[----:B------:R-:W-:Y:S06]  /*12c0*/  BAR.SYNC 0x0 ;  /* 0x0000000000007b1d */ /* 0x000fec0000000000 */
[----:B------:R-:W0:Y:S04]  /*12d0*/  @!P1 LDS R28, [R10.X4] ;  /* 0x000000000a1c9984 */ /* 0x000e280000004800 */
[----:B0-----:R-:W0:Y:S02]  /*12e0*/  SHFL.BFLY PT, R5, R28, 0x4, 0x1f ;  /* 0x0c801f001c057f89 */ /* 0x001e2400000e0000 */
[----:B0-----:R-:W-:-:S05]  /*12f0*/  FADD R5, R28, R5 ;  /* 0x000000051c057221 */ /* 0x001fca0000000000 */
[----:B------:R-:W0:Y:S02]  /*1300*/  SHFL.BFLY PT, R4, R5, 0x2, 0x1f ;  /* 0x0c401f0005047f89 */ /* 0x000e2400000e0000 */
[----:B0-----:R-:W-:-:S05]  /*1310*/  FADD R4, R5, R4 ;  /* 0x0000000405047221 */ /* 0x001fca0000000000 */
[----:B------:R-:W0:Y:S02]  /*1320*/  SHFL.BFLY PT, R7, R4, 0x1, 0x1f ;  /* 0x0c201f0004077f89 */ /* 0x000e2400000e0000 */
[----:B0-----:R-:W-:-:S05]  /*1330*/  FADD R7, R4, R7 ;  /* 0x0000000704077221 */ /* 0x001fca0000000000 */
[----:B------:R-:W-:Y:S04]  /*1340*/  @P0 STS [R10.X4], R7 ;  /* 0x000000070a000388 */ /* 0x000fe80000004800 */
[----:B------:R-:W-:Y:S06]  /*1350*/  BAR.SYNC 0x0 ;  /* 0x0000000000007b1d */ /* 0x000fec0000000000 */
[----:B------:R-:W0:Y:S04]  /*1360*/  LDS R6, [RZ] ;  /* 0x00000000ff067984 */ /* 0x000e280000000800 */
[----:B------:R-:W-:Y:S06]  /*1370*/  BAR.SYNC 0x0 ;  /* 0x0000000000007b1d */ /* 0x000fec0000000000 */
[----:B0-----:R-:W-:Y:S04]  /*1380*/  STS [RZ], R6 ;  /* 0x00000006ff007388 */ /* 0x001fe80000000800 */
[----:B------:R-:W-:Y:S06]  /*1390*/  BAR.SYNC 0x0 ;  /* 0x0000000000007b1d */ /* 0x000fec0000000000 */
[----:B------:R-:W0:Y:S01]  /*13a0*/  LDS R8, [RZ] ;  /* 0x00000000ff087984 */ /* 0x000e220000000800 */
[----:B------:R-:W-:Y:S01]  /*13b0*/  MOV R11, 0x39e38e39 ;  /* 0x39e38e39000b7802 */ /* 0x000fe20000000f00 */
[----:B------:R-:W-:-:S04]  /*13c0*/  IMAD.WIDE R4, R2, R29, c[0x0][0x168] ;  /* 0x00005a0002047625 */ /* 0x000fc800078e021d */
[----:B------:R-:W-:-:S06]  /*13d0*/  FFMA R34, R6, R11, 9.9999997473787516356e-06 ;  /* 0x3727c5ac06227423 */ /* 0x000fcc000000000b */
[----:B------:R-:W-:Y:S01]  /*13e0*/  MUFU.RSQ R34, R34 ;  /* 0x0000002200227308 */ /* 0x000fe20000001400 */
[----:B0-----:R-:W-:-:S07]  /*13f0*/  FFMA R8, R8, R11, 9.9999997473787516356e-06 ;  /* 0x3727c5ac08087423 */ /* 0x001fce000000000b */
[----:B------:R-:W0:Y:S01]  /*1400*/  MUFU.RSQ R9, R8 ;  /* 0x0000000800097308 */ /* 0x000e220000001400 */
[----:B------:R-:W-:Y:S06]  /*1410*/  BAR.SYNC 0x0 ;  /* 0x0000000000007b1d */ /* 0x000fec0000000000 */
[----:B0-----:R0:W-:Y:S01]  /*1420*/  @!P4 STG.E [R4.64], R9 ;  /* 0x000000090400c986 */ /* 0x0011e2000c101904 */
[----:B------:R-:W-:Y:S02]  /*1430*/  MOV R26, RZ ;  /* 0x000000ff001a7202 */ /* 0x000fe40000000f00 */
[----:B------:R-:W-:Y:S01]  /*1440*/  IADD3 R37, R3, 0x4, RZ ;  /* 0x0000000403257810 */ /* 0x000fe20007ffe0ff */
[----:B------:R-:W-:-:S02]  /*1450*/  UPLOP3.LUT UP0, UPT, UPT, UPT, UPT, 0x80, 0x0 ;  /* 0x000000000000789c */ /* 0x000fc40003f0f070 */
.L_x_0:
[----:B------:R-:W-:Y:S01]  /*1460*/  LOP3.LUT R28, R26, R3, RZ, 0xfc, !PT ;  /* 0x000000031a1c7212 */ /* 0x000fe200078efcff */
[----:B0-----:R-:W-:Y:S01]  /*1470*/  CS2R R8, SRZ ;  /* 0x0000000000087805 */ /* 0x001fe2000001ff00 */
[----:B------:R-:W-:Y:S01]  /*1480*/  MOV R35, 0x2 ;  /* 0x0000000200237802 */ /* 0x000fe20000000f00 */
[----:B------:R-:W-:Y:S01]  /*1490*/  CS2R R10, SRZ ;  /* 0x00000000000a7805 */ /* 0x000fe2000001ff00 */
[----:B------:R-:W-:Y:S01]  /*14a0*/  ISETP.GE.U32.AND P1, PT, R28, 0x900, PT ;  /* 0x000009001c00780c */ /* 0x000fe20003f26070 */
[----:B------:R-:W-:Y:S01]  /*14b0*/  IMAD R36, R2, 0x900, R28 ;  /* 0x0000090002247824 */ /* 0x000fe200078e021c */
[----:B------:R-:W-:Y:S01]  /*14c0*/  MOV R29, 0x4 ;  /* 0x00000004001d7802 */ /* 0x000fe20000000f00 */
[----:B------:R-:W-:Y:S01]  /*14d0*/  CS2R R4, SRZ ;  /* 0x0000000000047805 */ /* 0x000fe2000001ff00 */
[----:B------:R-:W-:Y:S01]  /*14e0*/  CS2R R6, SRZ ;  /* 0x0000000000067805 */ /* 0x000fe2000001ff00 */
[----:B------:R-:W-:Y:S01]  /*14f0*/  IMAD.WIDE R24, R36, R35, c[0x0][0x170] ;  /* 0x00005c0024187625 */ /* 0x000fe200078e0223 */
[----:B------:R-:W-:Y:S01]  /*1500*/  CS2R R12, SRZ ;  /* 0x00000000000c7805 */ /* 0x000fe2000001ff00 */
[----:B------:R-:W-:-:S02]  /*1510*/  CS2R R14, SRZ ;  /* 0x00000000000e7805 */ /* 0x000fc4000001ff00 */
[----:B------:R-:W-:-:S04]  /*1520*/  IMAD.WIDE.U32 R22, R28, R29, c[0x0][0x178] ;  /* 0x00005e001c167625 */ /* 0x000fc800078e001d */
[----:B------:R-:W-:Y:S01]  /*1530*/  IMAD.WIDE R20, R36, R29, c[0x0][0x180] ;  /* 0x0000600024147625 */ /* 0x000fe200078e021d */
[----:B------:R0:W2:Y:S04]  /*1540*/  @!P1 LDG.E.EF.128 R8, [R24.64] ;  /* 0x0000000418089981 */ /* 0x0000a8000c0e1d00 */
[----:B------:R-:W3:Y:S04]  /*1550*/  @!P1 LDG.E.EL.128 R4, [R22.64] ;  /* 0x0000000416049981 */ /* 0x000ee8000c2e1d00 */
[----:B------:R1:W4:Y:S01]  /*1560*/  @!P1 LDG.E.EF.128 R12, [R20.64] ;  /* 0x00000004140c9981 */ /* 0x000322000c0e1d00 */
[----:B------:R-:W-:Y:S01]  /*1570*/  CS2R R16, SRZ ;  /* 0x0000000000107805 */ /* 0x000fe2000001ff00 */
[----:B------:R-:W-:Y:S01]  /*1580*/  CS2R R18, SRZ ;  /* 0x0000000000127805 */ /* 0x000fe2000001ff00 */
[----:B------:R-:W-:-:S05]  /*1590*/  IMAD.WIDE.U32 R30, R26, 0x4, R32 ;  /* 0x000000041a1e7825 */ /* 0x000fca00078e0020 */
[----:B------:R5:W5:Y:S01]  /*15a0*/  @!P1 LDG.E.EL.128 R16, [R30.64+0x10] ;  /* 0x000010041e109981 */ /* 0x000b62000c2e1d00 */
[----:B-1----:R-:W-:-:S05]  /*15b0*/  LOP3.LUT R21, R26, R37, RZ, 0xfc, !PT ;  /* 0x000000251a157212 */ /* 0x002fca00078efcff */
[----:B0-----:R-:W-:Y:S02]  /*15c0*/  IMAD R24, R2, 0x900, R21 ;  /* 0x0000090002187824 */ /* 0x001fe400078e0215 */
[----:B------:R-:W-:Y:S01]  /*15d0*/  CS2R R20, SRZ ;  /* 0x0000000000147805 */ /* 0x000fe2000001ff00 */
[----:B------:R-:W-:Y:S02]  /*15e0*/  IADD3 R26, P0, R3, R26, RZ ;  /* 0x0000001a031a7210 */ /* 0x000fe40007f1e0ff */
[----:B--2---:R-:W-:Y:S02]  /*15f0*/  SEL R8, R8, RZ, !P1 ;  /* 0x000000ff08087207 */ /* 0x004fe40004800000 */
[----:B---3--:R-:W-:Y:S02]  /*1600*/  SEL R4, R4, RZ, !P1 ;  /* 0x000000ff04047207 */ /* 0x008fe40004800000 */
[----:B------:R-:W-:Y:S02]  /*1610*/  SHF.L.U32 R27, R8, 0x10, RZ ;  /* 0x00000010081b7819 */ /* 0x000fe400000006ff */
[----:B----4-:R-:W-:Y:S01]  /*1620*/  SEL R12, R12, RZ, !P1 ;  /* 0x000000ff0c0c7207 */ /* 0x010fe20004800000 */
[----:B------:R-:W-:-:S02]  /*1630*/  FADD R23, R4, 1 ;  /* 0x3f80000004177421 */ /* 0x000fc40000000000 */
[----:B------:R-:W-:Y:S02]  /*1640*/  FMUL R4, R0, R27 ;  /* 0x0000001b00047220 */ /* 0x000fe40000400000 */
[----:B------:R-:W-:-:S04]  /*1650*/  FMUL R25, R12, 48 ;  /* 0x424000000c197820 */ /* 0x000fc80000400000 */
[----:B------:R-:W-:Y:S01]  /*1660*/  FFMA R4, R4, R23, R25 ;  /* 0x0000001704047223 */ /* 0x000fe20000000019 */
[----:B------:R-:W-:Y:S01]  /*1670*/  IMAD.WIDE R24, R24, R29, c[0x0][0x180] ;  /* 0x0000600018187625 */ /* 0x000fe200078e021d */
[----:B------:R-:W-:-:S06]  /*1680*/  CS2R R22, SRZ ;  /* 0x0000000000167805 */ /* 0x000fcc000001ff00 */
[----:B------:R0:W2:Y:S01]  /*1690*/  @!P1 LDG.E.EF.128 R20, [R24.64] ;  /* 0x0000000418149981 */ /* 0x0000a2000c0e1d00 */
[----:B------:R-:W-:Y:S02]  /*16a0*/  SEL R9, R9, RZ, !P1 ;  /* 0x000000ff09097207 */ /* 0x000fe40004800000 */
[----:B------:R-:W-:Y:S02]  /*16b0*/  SEL R14, R14, RZ, !P1 ;  /* 0x000000ff0e0e7207 */ /* 0x000fe40004800000 */
[----:B------:R-:W-:Y:S02]  /*16c0*/  SEL R27, R6, RZ, !P1 ;  /* 0x000000ff061b7207 */ /* 0x000fe40004800000 */
[----:B------:R-:W-:Y:S02]  /*16d0*/  PRMT R8, R8, 0x7632, R8 ;  /* 0x0000763208087816 */ /* 0x000fe40000000008 */
[----:B------:R-:W-:Y:S02]  /*16e0*/  SEL R12, R5, RZ, !P1 ;  /* 0x000000ff050c7207 */ /* 0x000fe40004800000 */
[----:B------:R-:W-:Y:S01]  /*16f0*/  SHF.L.U32 R6, R9, 0x10, RZ ;  /* 0x0000001009067819 */ /* 0x000fe200000006ff */
[----:B-----5:R-:W-:Y:S01]  /*1700*/  FMUL R31, R14, 48 ;  /* 0x424000000e1f7820 */ /* 0x020fe20000400000 */
[----:B------:R-:W-:-:S02]  /*1710*/  SEL R14, R13, RZ, !P1 ;  /* 0x000000ff0d0e7207 */ /* 0x000fc40004800000 */
[----:B------:R-:W-:Y:S01]  /*1720*/  SHF.L.U32 R5, R8, 0x10, RZ ;  /* 0x0000001008057819 */ /* 0x000fe200000006ff */
[----:B------:R-:W-:Y:S01]  /*1730*/  FADD R8, R12, 1 ;  /* 0x3f8000000c087421 */ /* 0x000fe20000000000 */
[----:B------:R-:W-:Y:S01]  /*1740*/  IADD3.X R13, RZ, RZ, RZ, P0, !PT ;  /* 0x000000ffff0d7210 */ /* 0x000fe200007fe4ff */
[----:B------:R-:W-:Y:S01]  /*1750*/  FADD R27, R27, 1 ;  /* 0x3f8000001b1b7421 */ /* 0x000fe20000000000 */
[----:B------:R-:W-:Y:S01]  /*1760*/  FMUL R6, R0, R6 ;  /* 0x0000000600067220 */ /* 0x000fe20000400000 */
[----:B------:R-:W-:Y:S01]  /*1770*/  LEA R12, P0, R26, c[0x0][0x188], 0x2 ;  /* 0x000062001a0c7a11 */ /* 0x000fe200078010ff */
[----:B0-----:R-:W-:Y:S02]  /*1780*/  CS2R R24, SRZ ;  /* 0x0000000000187805 */ /* 0x001fe4000001ff00 */
[----:B------:R-:W-:Y:S01]  /*1790*/  FFMA R6, R6, R27, R31 ;  /* 0x0000001b06067223 */ /* 0x000fe2000000001f */
[----:B------:R-:W-:Y:S02]  /*17a0*/  LEA.HI.X R13, R26, c[0x0][0x18c], R13, 0x2, P0 ;  /* 0x000063001a0d7a11 */ /* 0x000fe400000f140d */
[----:B------:R-:W-:Y:S01]  /*17b0*/  CS2R R26, SRZ ;  /* 0x00000000001a7805 */ /* 0x000fe2000001ff00 */
[----:B------:R-:W-:-:S05]  /*17c0*/  CS2R R30, SRZ ;  /* 0x00000000001e7805 */ /* 0x000fca000001ff00 */
[----:B------:R0:W3:Y:S02]  /*17d0*/  @!P1 LDG.E.EL.128 R24, [R12.64+0x10] ;  /* 0x000010040c189981 */ /* 0x0000e4000c2e1d00 */
[----:B0-----:R-:W-:Y:S02]  /*17e0*/  IMAD.WIDE.U32 R12, R28, R29, c[0x0][0x188] ;  /* 0x000062001c0c7625 */ /* 0x001fe400078e001d */
[----:B------:R-:W-:-:S06]  /*17f0*/  CS2R R28, SRZ ;  /* 0x00000000001c7805 */ /* 0x000fcc000001ff00 */
[----:B------:R2:W4:Y:S01]  /*1800*/  @!P1 LDG.E.EL.128 R28, [R12.64] ;  /* 0x000000040c1c9981 */ /* 0x000522000c2e1d00 */
[----:B------:R-:W-:Y:S01]  /*1810*/  FMUL R14, R14, 48 ;  /* 0x424000000e0e7820 */ /* 0x000fe20000400000 */
[----:B------:R-:W-:Y:S01]  /*1820*/  FMUL R5, R0, R5 ;  /* 0x0000000500057220 */ /* 0x000fe20000400000 */
[----:B------:R-:W-:-:S03]  /*1830*/  PRMT R9, R9, 0x7632, R9 ;  /* 0x0000763209097816 */ /* 0x000fc60000000009 */
[----:B------:R-:W-:Y:S01]  /*1840*/  FFMA R5, R5, R8, R14 ;  /* 0x0000000805057223 */ /* 0x000fe2000000000e */
[----:B------:R-:W-:Y:S02]  /*1850*/  SEL R8, R7, RZ, !P1 ;  /* 0x000000ff07087207 */ /* 0x000fe40004800000 */
[----:B------:R-:W-:Y:S02]  /*1860*/  SEL R14, R15, RZ, !P1 ;  /* 0x000000ff0f0e7207 */ /* 0x000fe40004800000 */
[----:B------:R-:W-:Y:S01]  /*1870*/  SHF.L.U32 R7, R9, 0x10, RZ ;  /* 0x0000001009077819 */ /* 0x000fe200000006ff */
[----:B------:R-:W-:Y:S01]  /*1880*/  FADD R8, R8, 1 ;  /* 0x3f80000008087421 */ /* 0x000fe20000000000 */
[----:B------:R-:W-:Y:S01]  /*1890*/  SEL R10, R10, RZ, !P1 ;  /* 0x000000ff0a0a7207 */ /* 0x000fe20004800000 */
[----:B------:R-:W-:Y:S02]  /*18a0*/  FMUL R14, R14, 48 ;  /* 0x424000000e0e7820 */ /* 0x000fe40000400000 */
[----:B------:R-:W-:Y:S01]  /*18b0*/  FMUL R7, R0, R7 ;  /* 0x0000000700077220 */ /* 0x000fe20000400000 */
[----:B------:R-:W-:-:S03]  /*18c0*/  SHF.L.U32 R9, R10, 0x10, RZ ;  /* 0x000000100a097819 */ /* 0x000fc600000006ff */
[----:B------:R-:W-:Y:S01]  /*18d0*/  FFMA R7, R7, R8, R14 ;  /* 0x0000000807077223 */ /* 0x000fe2000000000e */
[----:B------:R-:W-:Y:S01]  /*18e0*/  SEL R8, R16, RZ, !P1 ;  /* 0x000000ff10087207 */ /* 0x000fe20004800000 */
[----:B------:R-:W-:-:S04]  /*18f0*/  FMUL R9, R0, R9 ;  /* 0x0000000900097220 */ /* 0x000fc80000400000 */
[----:B------:R-:W-:Y:S01]  /*1900*/  FADD R8, R8, 1 ;  /* 0x3f80000008087421 */ /* 0x000fe20000000000 */
[----:B------:R-:W-:Y:S02]  /*1910*/  SEL R17, R17, RZ, !P1 ;  /* 0x000000ff11117207 */ /* 0x000fe40004800000 */
[----:B------:R-:W-:Y:S01]  /*1920*/  SEL R19, R19, RZ, !P1 ;  /* 0x000000ff13137207 */ /* 0x000fe20004800000 */
[C---:B------:R-:W-:Y:S01]  /*1930*/  FMUL R4, R34.reuse, R4 ;  /* 0x0000000422047220 */ /* 0x040fe20000400000 */
[C---:B------:R-:W-:Y:S01]  /*1940*/  FMUL R5, R34.reuse, R5 ;  /* 0x0000000522057220 */ /* 0x040fe20000400000 */
[C---:B------:R-:W-:Y:S01]  /*1950*/  FMUL R6, R34.reuse, R6 ;  /* 0x0000000622067220 */ /* 0x040fe20000400000 */
[----:B------:R-:W-:Y:S01]  /*1960*/  FMUL R7, R34, R7 ;  /* 0x0000000722077220 */ /* 0x000fe20000400000 */
[----:B------:R-:W-:Y:S01]  /*1970*/  PLOP3.LUT P0, PT, PT, PT, UP0, 0x80, 0x0 ;  /* 0x000000000000781c */ /* 0x000fe20003f0f008 */
[----:B------:R-:W-:Y:S01]  /*1980*/  UPLOP3.LUT UP0, UPT, UPT, UPT, UPT, 0x40, 0x0 ;  /* 0x000000000000789c */ /* 0x000fe20003f0e870 */
[----:B--2---:R-:W-:-:S05]  /*1990*/  SEL R12, R20, RZ, !P1 ;  /* 0x000000ff140c7207 */ /* 0x004fca0004800000 */
[----:B------:R-:W-:-:S04]  /*19a0*/  FMUL R12, R12, 48 ;  /* 0x424000000c0c7820 */ /* 0x000fc80000400000 */
[----:B------:R-:W-:Y:S01]  /*19b0*/  FFMA R9, R9, R8, R12 ;  /* 0x0000000809097223 */ /* 0x000fe2000000000c */
[----:B------:R-:W-:Y:S02]  /*19c0*/  SEL R8, R11, RZ, !P1 ;  /* 0x000000ff0b087207 */ /* 0x000fe40004800000 */
[----:B------:R-:W-:Y:S02]  /*19d0*/  SEL R12, R18, RZ, !P1 ;  /* 0x000000ff120c7207 */ /* 0x000fe40004800000 */
[----:B------:R-:W-:Y:S02]  /*19e0*/  SEL R14, R22, RZ, !P1 ;  /* 0x000000ff160e7207 */ /* 0x000fe40004800000 */
[----:B------:R-:W-:Y:S01]  /*19f0*/  SHF.L.U32 R11, R8, 0x10, RZ ;  /* 0x00000010080b7819 */ /* 0x000fe200000006ff */
[----:B------:R-:W-:Y:S02]  /*1a00*/  FADD R12, R12, 1 ;  /* 0x3f8000000c0c7421 */ /* 0x000fe40000000000 */
[----:B------:R-:W-:-:S02]  /*1a10*/  FMUL R14, R14, 48 ;  /* 0x424000000e0e7820 */ /* 0x000fc40000400000 */
[----:B------:R-:W-:Y:S01]  /*1a20*/  FMUL R11, R0, R11 ;  /* 0x0000000b000b7220 */ /* 0x000fe20000400000 */
[----:B------:R-:W-:-:S03]  /*1a30*/  PRMT R13, R8, 0x7632, R13 ;  /* 0x00007632080d7816 */ /* 0x000fc6000000000d */
[----:B------:R-:W-:Y:S01]  /*1a40*/  FFMA R11, R11, R12, R14 ;  /* 0x0000000c0b0b7223 */ /* 0x000fe2000000000e */
[----:B------:R-:W-:Y:S01]  /*1a50*/  PRMT R12, R10, 0x7632, R12 ;  /* 0x000076320a0c7816 */ /* 0x000fe2000000000c */
[----:B------:R-:W-:Y:S01]  /*1a60*/  FADD R10, R17, 1 ;  /* 0x3f800000110a7421 */ /* 0x000fe20000000000 */
[----:B------:R-:W-:Y:S02]  /*1a70*/  SEL R21, R21, RZ, !P1 ;  /* 0x000000ff15157207 */ /* 0x000fe40004800000 */
[----:B------:R-:W-:Y:S02]  /*1a80*/  SHF.L.U32 R15, R12, 0x10, RZ ;  /* 0x000000100c0f7819 */ /* 0x000fe400000006ff */
[----:B------:R-:W-:Y:S02]  /*1a90*/  SEL R23, R23, RZ, !P1 ;  /* 0x000000ff17177207 */ /* 0x000fe40004800000 */
[----:B------:R-:W-:Y:S01]  /*1aa0*/  SHF.L.U32 R17, R13, 0x10, RZ ;  /* 0x000000100d117819 */ /* 0x000fe200000006ff */
[----:B------:R-:W-:Y:S01]  /*1ab0*/  FMUL R12, R21, 48 ;  /* 0x42400000150c7820 */ /* 0x000fe20000400000 */
[C---:B------:R-:W-:Y:S01]  /*1ac0*/  FMUL R13, R0.reuse, R15 ;  /* 0x0000000f000d7220 */ /* 0x040fe20000400000 */
[----:B------:R-:W-:Y:S01]  /*1ad0*/  FADD R8, R19, 1 ;  /* 0x3f80000013087421 */ /* 0x000fe20000000000 */
[----:B------:R-:W-:Y:S01]  /*1ae0*/  FMUL R14, R23, 48 ;  /* 0x42400000170e7820 */ /* 0x000fe20000400000 */
[----:B------:R-:W-:Y:S01]  /*1af0*/  FMUL R15, R0, R17 ;  /* 0x00000011000f7220 */ /* 0x000fe20000400000 */
[----:B---3--:R-:W-:Y:S01]  /*1b00*/  SEL R25, R25, RZ, !P1 ;  /* 0x000000ff19197207 */ /* 0x008fe20004800000 */
[----:B------:R-:W-:-:S02]  /*1b10*/  FFMA R13, R13, R10, R12 ;  /* 0x0000000a0d0d7223 */ /* 0x000fc4000000000c */
[----:B------:R-:W-:Y:S01]  /*1b20*/  FFMA R15, R15, R8, R14 ;  /* 0x000000080f0f7223 */ /* 0x000fe2000000000e */
[C---:B------:R-:W-:Y:S01]  /*1b30*/  FMUL R8, R34.reuse, R9 ;  /* 0x0000000922087220 */ /* 0x040fe20000400000 */
[C---:B------:R-:W-:Y:S01]  /*1b40*/  FMUL R9, R34.reuse, R11 ;  /* 0x0000000b22097220 */ /* 0x040fe20000400000 */
[----:B------:R-:W-:Y:S01]  /*1b50*/  FADD R10, R25, 1 ;  /* 0x3f800000190a7421 */ /* 0x000fe20000000000 */
[C---:B------:R-:W-:Y:S01]  /*1b60*/  FMUL R11, R34.reuse, R13 ;  /* 0x0000000d220b7220 */ /* 0x040fe20000400000 */
[----:B------:R-:W-:Y:S01]  /*1b70*/  SEL R27, R27, RZ, !P1 ;  /* 0x000000ff1b1b7207 */ /* 0x000fe20004800000 */
[----:B------:R-:W-:Y:S01]  /*1b80*/  FMUL R15, R34, R15 ;  /* 0x0000000f220f7220 */ /* 0x000fe20000400000 */
[----:B------:R-:W-:Y:S01]  /*1b90*/  SEL R24, R24, RZ, !P1 ;  /* 0x000000ff18187207 */ /* 0x000fe20004800000 */
[----:B------:R-:W-:Y:S01]  /*1ba0*/  FMUL R11, R11, R10 ;  /* 0x0000000a0b0b7220 */ /* 0x000fe20000400000 */
[----:B------:R-:W-:Y:S01]  /*1bb0*/  SEL R26, R26, RZ, !P1 ;  /* 0x000000ff1a1a7207 */ /* 0x000fe20004800000 */
[----:B------:R-:W-:Y:S01]  /*1bc0*/  FADD R10, R27, 1 ;  /* 0x3f8000001b0a7421 */ /* 0x000fe20000000000 */
[----:B----4-:R-:W-:-:S02]  /*1bd0*/  SEL R13, R28, RZ, !P1 ;  /* 0x000000ff1c0d7207 */ /* 0x010fc40004800000 */
[----:B------:R-:W-:Y:S02]  /*1be0*/  SEL R29, R29, RZ, !P1 ;  /* 0x000000ff1d1d7207 */ /* 0x000fe40004800000 */
[----:B------:R-:W-:Y:S02]  /*1bf0*/  SEL R30, R30, RZ, !P1 ;  /* 0x000000ff1e1e7207 */ /* 0x000fe40004800000 */
[----:B------:R-:W-:Y:S01]  /*1c00*/  SEL R12, R31, RZ, !P1 ;  /* 0x000000ff1f0c7207 */ /* 0x000fe20004800000 */
[----:B------:R-:W-:Y:S01]  /*1c10*/  FMUL R14, R15, R10 ;  /* 0x0000000a0f0e7220 */ /* 0x000fe20000400000 */
[----:B------:R-:W-:Y:S01]  /*1c20*/  FADD R17, R24, 1 ;  /* 0x3f80000018117421 */ /* 0x000fe20000000000 */
[----:B------:R-:W-:Y:S01]  /*1c30*/  FADD R26, R26, 1 ;  /* 0x3f8000001a1a7421 */ /* 0x000fe20000000000 */
[----:B------:R-:W-:Y:S01]  /*1c40*/  FADD R13, R13, 1 ;  /* 0x3f8000000d0d7421 */ /* 0x000fe20000000000 */
[----:B------:R-:W-:Y:S01]  /*1c50*/  FADD R10, R29, 1 ;  /* 0x3f8000001d0a7421 */ /* 0x000fe20000000000 */
[----:B------:R-:W-:Y:S01]  /*1c60*/  FADD R15, R30, 1 ;  /* 0x3f8000001e0f7421 */ /* 0x000fe20000000000 */
[----:B------:R-:W-:Y:S01]  /*1c70*/  FADD R12, R12, 1 ;  /* 0x3f8000000c0c7421 */ /* 0x000fe20000000000 */
[----:B------:R-:W-:Y:S01]  /*1c80*/  FMUL R8, R8, R17 ;  /* 0x0000001108087220 */ /* 0x000fe20000400000 */
[----:B------:R-:W-:Y:S01]  /*1c90*/  FMUL R9, R9, R26 ;  /* 0x0000001a09097220 */ /* 0x000fe20000400000 */
[----:B------:R-:W-:Y:S01]  /*1ca0*/  FMUL R4, R4, R13 ;  /* 0x0000000d04047220 */ /* 0x000fe20000400000 */
[----:B------:R-:W-:Y:S01]  /*1cb0*/  FMUL R5, R5, R10 ;  /* 0x0000000a05057220 */ /* 0x000fe20000400000 */
[----:B------:R-:W-:Y:S01]  /*1cc0*/  FMUL R15, R6, R15 ;  /* 0x0000000f060f7220 */ /* 0x000fe20000400000 */
[----:B------:R-:W-:Y:S01]  /*1cd0*/  FMUL R12, R7, R12 ;  /* 0x0000000c070c7220 */ /* 0x000fe20000400000 */
[----:B------:R-:W-:-:S02]  /*1ce0*/  F2FP.BF16.PACK_AB R6, R11, R8 ;  /* 0x000000080b06723e */ /* 0x000fc400000010ff */
[----:B------:R-:W-:Y:S01]  /*1cf0*/  F2FP.BF16.PACK_AB R7, R14, R9 ;  /* 0x000000090e07723e */ /* 0x000fe200000010ff */
[----:B------:R-:W-:Y:S01]  /*1d00*/  IMAD.WIDE R8, R36, R35, c[0x0][0x190] ;  /* 0x0000640024087625 */ /* 0x000fe200078e0223 */
[----:B------:R-:W-:Y:S02]  /*1d10*/  F2FP.BF16.PACK_AB R4, R5, R4 ;  /* 0x000000040504723e */ /* 0x000fe400000010ff */
[----:B------:R-:W-:Y:S02]  /*1d20*/  F2FP.BF16.PACK_AB R5, R12, R15 ;  /* 0x0000000f0c05723e */ /* 0x000fe400000010ff */
[----:B------:R-:W-:-:S03]  /*1d30*/  MOV R26, 0x800 ;  /* 0x00000800001a7802 */ /* 0x000fc60000000f00 */
[----:B------:R0:W-:Y:S01]  /*1d40*/  @!P1 STG.E.128 [R8.64], R4 ;  /* 0x0000000408009986 */ /* 0x0001e2000c101d04 */
[----:B------:R-:W-:Y:S05]  /*1d50*/  @P0 BRA `(.L_x_0) ;  /* 0xfffff70000000947 */ /* 0x000fea000383ffff */
[----:B------:R-:W-:Y:S05]  /*1d60*/  EXIT ;  /* 0x000000000000794d */ /* 0x000fea0003800000 */
.L_x_1:
[----:B------:R-:W-:-:S00]  /*1d70*/  BRA `(.L_x_1) ;  /* 0xfffffff000007947 */ /* 0x000fc0000383ffff */
[----:B------:R-:W-:-:S00]  /*1d80*/  NOP ;  /* 0x0000000000007918 */ /* 0x000fc00000000000 */
[----:B------:R-:W-:-:S00]  /*1d90*/  NOP ;  /* 0x0000000000007918 */ /* 0x000fc00000000000 */
[----:B------:R-:W-:-:S00]  /*1da0*/  NOP ;  /* 0x0000000000007918 */ /* 0x000fc00000000000 */
[----:B------:R-:W-:-:S00]  /*1db0*/  NOP ;  /* 0x0000000000007918 */ /* 0x000fc00000000000 */
[----:B------:R-:W-:-:S00]  /*1dc0*/  NOP ;  /* 0x0000000000007918 */ /* 0x000fc00000000000 */
[----:B------:R-:W-:-:S00]  /*1dd0*/  NOP ;  /* 0x0000000000007918 */ /* 0x000fc00000000000 */
[----:B------:R-:W-:-:S00]  /*1de0*/  NOP ;  /* 0x0000000000007918 */ /* 0x000fc00000000000 */
[----:B------:R-:W-:-:S00]  /*1df0*/  NOP ;  /* 0x0000000000007918 */ /* 0x000fc00000000000 */
.L_x_2:


//--------------------- .nv.global.init           --------------------------
	.section	.nv.global.init,"aw",@progbits
.nv.global.init:
	.type		_$_str,@object
	.size		_$_str,(.L_0 - _$_str)
_$_str:
        /*0000*/ 	.byte	0x5f, 0x5f, 0x43, 0x55, 0x44, 0x41, 0x5f, 0x46, 0x54, 0x5a, 0x00
.L_0:


//--------------------- .nv.shared.triton__0d1d2d3d4d5d6d7de8de --------------------------
	.section	.nv.shared.triton__0d1d2d3d4d5d6d7de8de,"aw",@nobits
	.align	16
